//
// Generated by NVIDIA NVVM Compiler
//
// Compiler Build ID: CL-36424714
// Cuda compilation tools, release 13.0, V13.0.88
// Based on NVVM 20.0.0
//

.version 9.0
.target sm_100
.address_size 64

	// .globl	_Z10write_readImimEvP6BucketIT_T0_T1_EiS2_
.extern .func  (.param .b32 func_retval0) vprintf
(
	.param .b64 vprintf_param_0,
	.param .b64 vprintf_param_1
)
;
.global .align 1 .b8 _ZN30_INTERNAL_c956a249_4_k_cu_main4cuda3std3__432_GLOBAL__N__c956a249_4_k_cu_main6ignoreE[1];
.global .align 1 .b8 _ZN30_INTERNAL_c956a249_4_k_cu_main4cuda3std3__45__cpo5beginE[1];
.global .align 1 .b8 _ZN30_INTERNAL_c956a249_4_k_cu_main4cuda3std3__45__cpo3endE[1];
.global .align 1 .b8 _ZN30_INTERNAL_c956a249_4_k_cu_main4cuda3std3__45__cpo6cbeginE[1];
.global .align 1 .b8 _ZN30_INTERNAL_c956a249_4_k_cu_main4cuda3std3__45__cpo4cendE[1];
.global .align 1 .b8 _ZN30_INTERNAL_c956a249_4_k_cu_main4cuda3std3__45__cpo6rbeginE[1];
.global .align 1 .b8 _ZN30_INTERNAL_c956a249_4_k_cu_main4cuda3std3__45__cpo4rendE[1];
.global .align 1 .b8 _ZN30_INTERNAL_c956a249_4_k_cu_main4cuda3std3__45__cpo7crbeginE[1];
.global .align 1 .b8 _ZN30_INTERNAL_c956a249_4_k_cu_main4cuda3std3__45__cpo5crendE[1];
.global .align 1 .b8 _ZN30_INTERNAL_c956a249_4_k_cu_main4cuda3std3__419piecewise_constructE[1];
.global .align 1 .b8 _ZN30_INTERNAL_c956a249_4_k_cu_main4cuda3std3__48in_placeE[1];
.global .align 1 .b8 _ZN30_INTERNAL_c956a249_4_k_cu_main4cuda3std3__420unreachable_sentinelE[1];
.global .align 1 .b8 _ZN30_INTERNAL_c956a249_4_k_cu_main4cuda3std3__47nulloptE[1];
.global .align 1 .b8 _ZN30_INTERNAL_c956a249_4_k_cu_main4cuda3std3__48unexpectE[1];
.global .align 1 .b8 _ZN30_INTERNAL_c956a249_4_k_cu_main4cuda3std6ranges3__45__cpo4swapE[1];
.global .align 1 .b8 _ZN30_INTERNAL_c956a249_4_k_cu_main4cuda3std6ranges3__45__cpo9iter_moveE[1];
.global .align 1 .b8 _ZN30_INTERNAL_c956a249_4_k_cu_main4cuda3std6ranges3__45__cpo7advanceE[1];
.global .align 1 .b8 _ZN30_INTERNAL_c956a249_4_k_cu_main4cuda3std6ranges3__45__cpo5beginE[1];
.global .align 1 .b8 _ZN30_INTERNAL_c956a249_4_k_cu_main4cuda3std6ranges3__45__cpo3endE[1];
.global .align 1 .b8 _ZN30_INTERNAL_c956a249_4_k_cu_main4cuda3std6ranges3__45__cpo6cbeginE[1];
.global .align 1 .b8 _ZN30_INTERNAL_c956a249_4_k_cu_main4cuda3std6ranges3__45__cpo4cendE[1];
.global .align 1 .b8 _ZN30_INTERNAL_c956a249_4_k_cu_main4cuda3std6ranges3__45__cpo9iter_swapE[1];
.global .align 1 .b8 _ZN30_INTERNAL_c956a249_4_k_cu_main4cuda3std6ranges3__45__cpo4nextE[1];
.global .align 1 .b8 _ZN30_INTERNAL_c956a249_4_k_cu_main4cuda3std6ranges3__45__cpo4prevE[1];
.global .align 1 .b8 _ZN30_INTERNAL_c956a249_4_k_cu_main4cuda3std6ranges3__45__cpo4dataE[1];
.global .align 1 .b8 _ZN30_INTERNAL_c956a249_4_k_cu_main4cuda3std6ranges3__45__cpo5cdataE[1];
.global .align 1 .b8 _ZN30_INTERNAL_c956a249_4_k_cu_main4cuda3std6ranges3__45__cpo4sizeE[1];
.global .align 1 .b8 _ZN30_INTERNAL_c956a249_4_k_cu_main4cuda3std6ranges3__45__cpo5ssizeE[1];
.global .align 1 .b8 _ZN30_INTERNAL_c956a249_4_k_cu_main4cuda3std6ranges3__45__cpo8distanceE[1];
.global .align 1 .b8 _ZN30_INTERNAL_c956a249_4_k_cu_main6thrust24THRUST_300001_SM_1000_NS8cuda_cub3parE[1];
.global .align 1 .b8 _ZN30_INTERNAL_c956a249_4_k_cu_main6thrust24THRUST_300001_SM_1000_NS8cuda_cub10par_nosyncE[1];
.global .align 1 .b8 _ZN30_INTERNAL_c956a249_4_k_cu_main6thrust24THRUST_300001_SM_1000_NS6system6detail10sequential3seqE[1];
.global .align 1 .b8 _ZN30_INTERNAL_c956a249_4_k_cu_main6thrust24THRUST_300001_SM_1000_NS6system3cpp3parE[1];
.global .align 1 .b8 _ZN30_INTERNAL_c956a249_4_k_cu_main6thrust24THRUST_300001_SM_1000_NS12placeholders2_1E[1];
.global .align 1 .b8 _ZN30_INTERNAL_c956a249_4_k_cu_main6thrust24THRUST_300001_SM_1000_NS12placeholders2_2E[1];
.global .align 1 .b8 _ZN30_INTERNAL_c956a249_4_k_cu_main6thrust24THRUST_300001_SM_1000_NS12placeholders2_3E[1];
.global .align 1 .b8 _ZN30_INTERNAL_c956a249_4_k_cu_main6thrust24THRUST_300001_SM_1000_NS12placeholders2_4E[1];
.global .align 1 .b8 _ZN30_INTERNAL_c956a249_4_k_cu_main6thrust24THRUST_300001_SM_1000_NS12placeholders2_5E[1];
.global .align 1 .b8 _ZN30_INTERNAL_c956a249_4_k_cu_main6thrust24THRUST_300001_SM_1000_NS12placeholders2_6E[1];
.global .align 1 .b8 _ZN30_INTERNAL_c956a249_4_k_cu_main6thrust24THRUST_300001_SM_1000_NS12placeholders2_7E[1];
.global .align 1 .b8 _ZN30_INTERNAL_c956a249_4_k_cu_main6thrust24THRUST_300001_SM_1000_NS12placeholders2_8E[1];
.global .align 1 .b8 _ZN30_INTERNAL_c956a249_4_k_cu_main6thrust24THRUST_300001_SM_1000_NS12placeholders2_9E[1];
.global .align 1 .b8 _ZN30_INTERNAL_c956a249_4_k_cu_main6thrust24THRUST_300001_SM_1000_NS12placeholders3_10E[1];
.global .align 1 .b8 _ZN30_INTERNAL_c956a249_4_k_cu_main6thrust24THRUST_300001_SM_1000_NS3seqE[1];
.global .align 1 .b8 _ZN30_INTERNAL_c956a249_4_k_cu_main6thrust24THRUST_300001_SM_1000_NS6deviceE[1];
.global .align 1 .b8 $str[28] = {100, 101, 118, 105, 99, 101, 32, 118, 105, 101, 119, 58, 32, 112, 116, 114, 61, 37, 112, 9, 118, 97, 108, 61, 37, 100, 10};

.visible .entry _Z10write_readImimEvP6BucketIT_T0_T1_EiS2_(
	.param .u64 .ptr .align 1 _Z10write_readImimEvP6BucketIT_T0_T1_EiS2__param_0,
	.param .u32 _Z10write_readImimEvP6BucketIT_T0_T1_EiS2__param_1,
	.param .u32 _Z10write_readImimEvP6BucketIT_T0_T1_EiS2__param_2
)
{
	.reg .b32 	%r<7>;
	.reg .b64 	%rd<9>;

	ld.param.u64 	%rd1, [_Z10write_readImimEvP6BucketIT_T0_T1_EiS2__param_0];
	ld.param.u32 	%r1, [_Z10write_readImimEvP6BucketIT_T0_T1_EiS2__param_1];
	ld.param.u32 	%r2, [_Z10write_readImimEvP6BucketIT_T0_T1_EiS2__param_2];
	cvta.to.global.u64 	%rd2, %rd1;
	mov.u32 	%r3, %ctaid.x;
	mov.u32 	%r4, %ntid.x;
	mov.u32 	%r5, %tid.x;
	mad.lo.s32 	%r6, %r3, %r4, %r5;
	mul.wide.s32 	%rd3, %r1, 56;
	add.s64 	%rd4, %rd2, %rd3;
	ld.global.u64 	%rd5, [%rd4+24];
	cvta.to.global.u64 	%rd6, %rd5;
	mul.wide.u32 	%rd7, %r6, 64;
	add.s64 	%rd8, %rd6, %rd7;
	st.global.u32 	[%rd8], %r2;
	ret;

}
	// .globl	_Z15read_when_errorImimEvP6BucketIT_T0_T1_Eii
.visible .entry _Z15read_when_errorImimEvP6BucketIT_T0_T1_Eii(
	.param .u64 .ptr .align 1 _Z15read_when_errorImimEvP6BucketIT_T0_T1_Eii_param_0,
	.param .u32 _Z15read_when_errorImimEvP6BucketIT_T0_T1_Eii_param_1,
	.param .u32 _Z15read_when_errorImimEvP6BucketIT_T0_T1_Eii_param_2
)
{
	.local .align 8 .b8 	__local_depot1[16];
	.reg .b64 	%SP;
	.reg .b64 	%SPL;
	.reg .b32 	%r<6>;
	.reg .b64 	%rd<12>;

	mov.u64 	%SPL, __local_depot1;
	cvta.local.u64 	%SP, %SPL;
	ld.param.u64 	%rd1, [_Z15read_when_errorImimEvP6BucketIT_T0_T1_Eii_param_0];
	ld.param.u32 	%r1, [_Z15read_when_errorImimEvP6BucketIT_T0_T1_Eii_param_1];
	ld.param.u32 	%r2, [_Z15read_when_errorImimEvP6BucketIT_T0_T1_Eii_param_2];
	cvta.to.global.u64 	%rd2, %rd1;
	add.u64 	%rd3, %SP, 0;
	add.u64 	%rd4, %SPL, 0;
	mul.wide.s32 	%rd5, %r1, 56;
	add.s64 	%rd6, %rd2, %rd5;
	ld.global.u64 	%rd7, [%rd6+24];
	mul.wide.s32 	%rd8, %r2, 64;
	add.s64 	%rd9, %rd7, %rd8;
	ld.u32 	%r3, [%rd9];
	st.local.u64 	[%rd4], %rd9;
	st.local.u32 	[%rd4+8], %r3;
	mov.u64 	%rd10, $str;
	cvta.global.u64 	%rd11, %rd10;
	{ // callseq 0, 0
	.param .b64 param0;
	st.param.b64 	[param0], %rd11;
	.param .b64 param1;
	st.param.b64 	[param1], %rd3;
	.param .b32 retval0;
	call.uni (retval0), 
	vprintf, 
	(
	param0, 
	param1
	);
	ld.param.b32 	%r4, [retval0];
	} // callseq 0
	ret;

}
	// .globl	_ZN3cub18CUB_300001_SM_10006detail11EmptyKernelIvEEvv
.visible .entry _ZN3cub18CUB_300001_SM_10006detail11EmptyKernelIvEEvv()
{


	ret;

}


// ===== COMPILED SASS (sm_100) =====

	.target	sm_100

	.elftype	@"ET_EXEC"


//--------------------- .note.nv.tkinfo           --------------------------
	.section	.note.nv.tkinfo,"",@"SHT_NOTE"
	.sectionflags	@"SHF_NOTE_NV_TKINFO"
	.tkinfo
        /*0018*/ 	.word	0x00000002
        /*0030*/ 	.string	""
        /*0030*/ 	.string	"ptxas"
        /*0030*/ 	.string	"Cuda compilation tools, release 13.0, V13.0.88"
        /*0030*/ 	.string	"Build cuda_13.0.r13.0/compiler.36424714_0"
        /*0030*/ 	.string	"-arch sm_100 -m 64 "



//--------------------- .note.nv.cuinfo           --------------------------
	.section	.note.nv.cuinfo,"",@"SHT_NOTE"
	.sectionflags	@"SHF_NOTE_NV_CUINFO"
        /*0018*/ 	.short	0x0002
        /*001a*/ 	.short	0x0064
        /*001c*/ 	.short	0x0082
	.zero		2


//--------------------- .nv.info                  --------------------------
	.section	.nv.info,"",@"SHT_CUDA_INFO"
	.align	4


	//----- nvinfo : EIATTR_REGCOUNT
	.align		4
        /*0000*/ 	.byte	0x04, 0x2f
        /*0002*/ 	.short	(.L_47 - .L_46)
	.align		4
.L_46:
        /*0004*/ 	.word	index@(_Z10write_readImimEvP6BucketIT_T0_T1_EiS2_)
        /*0008*/ 	.word	0x0000000a


	//----- nvinfo : EIATTR_FRAME_SIZE
	.align		4
.L_47:
        /*000c*/ 	.byte	0x04, 0x11
        /*000e*/ 	.short	(.L_49 - .L_48)
	.align		4
.L_48:
        /*0010*/ 	.word	index@(_Z10write_readImimEvP6BucketIT_T0_T1_EiS2_)
        /*0014*/ 	.word	0x00000000


	//----- nvinfo : EIATTR_REGCOUNT
	.align		4
.L_49:
        /*0018*/ 	.byte	0x04, 0x2f
        /*001a*/ 	.short	(.L_51 - .L_50)
	.align		4
.L_50:
        /*001c*/ 	.word	index@(_Z15read_when_errorImimEvP6BucketIT_T0_T1_Eii)
        /*0020*/ 	.word	0x00000018


	//----- nvinfo : EIATTR_FRAME_SIZE
	.align		4
.L_51:
        /*0024*/ 	.byte	0x04, 0x11
        /*0026*/ 	.short	(.L_53 - .L_52)
	.align		4
.L_52:
        /*0028*/ 	.word	index@(_Z15read_when_errorImimEvP6BucketIT_T0_T1_Eii)
        /*002c*/ 	.word	0x00000010


	//----- nvinfo : EIATTR_REGCOUNT
	.align		4
.L_53:
        /*0030*/ 	.byte	0x04, 0x2f
        /*0032*/ 	.short	(.L_55 - .L_54)
	.align		4
.L_54:
        /*0034*/ 	.word	index@(_ZN3cub18CUB_300001_SM_10006detail11EmptyKernelIvEEvv)
        /*0038*/ 	.word	0x00000004


	//----- nvinfo : EIATTR_FRAME_SIZE
	.align		4
.L_55:
        /*003c*/ 	.byte	0x04, 0x11
        /*003e*/ 	.short	(.L_57 - .L_56)
	.align		4
.L_56:
        /*0040*/ 	.word	index@(_ZN3cub18CUB_300001_SM_10006detail11EmptyKernelIvEEvv)
        /*0044*/ 	.word	0x00000000


	//----- nvinfo : EIATTR_MIN_STACK_SIZE
	.align		4
.L_57:
        /*0048*/ 	.byte	0x04, 0x12
        /*004a*/ 	.short	(.L_59 - .L_58)
	.align		4
.L_58:
        /*004c*/ 	.word	index@(_ZN3cub18CUB_300001_SM_10006detail11EmptyKernelIvEEvv)
        /*0050*/ 	.word	0x00000000


	//----- nvinfo : EIATTR_MIN_STACK_SIZE
	.align		4
.L_59:
        /*0054*/ 	.byte	0x04, 0x12
        /*0056*/ 	.short	(.L_61 - .L_60)
	.align		4
.L_60:
        /*0058*/ 	.word	index@(_Z15read_when_errorImimEvP6BucketIT_T0_T1_Eii)
        /*005c*/ 	.word	0x00000010


	//----- nvinfo : EIATTR_MIN_STACK_SIZE
	.align		4
.L_61:
        /*0060*/ 	.byte	0x04, 0x12
        /*0062*/ 	.short	(.L_63 - .L_62)
	.align		4
.L_62:
        /*0064*/ 	.word	index@(_Z10write_readImimEvP6BucketIT_T0_T1_EiS2_)
        /*0068*/ 	.word	0x00000000
.L_63:


//--------------------- .nv.compat                --------------------------
	.section	.nv.compat,"",@"SHT_CUDA_COMPAT_INFO"
	.align	4
        /*0000*/ 	.byte	0x02, 0x09, 0x00, 0x00, 0x02, 0x02, 0x01, 0x00, 0x02, 0x05, 0x05, 0x00, 0x03, 0x07, 0x01, 0x01
        /*0010*/ 	.byte	0x02, 0x03, 0x00, 0x00, 0x02, 0x06, 0x01, 0x00, 0x04, 0x0b, 0x08, 0x00, 0x09, 0x00, 0x00, 0x00
        /*0020*/ 	.byte	0x00, 0x00, 0x00, 0x00


//--------------------- .nv.info._ZN3cub18CUB_300001_SM_10006detail11EmptyKernelIvEEvv --------------------------
	.section	.nv.info._ZN3cub18CUB_300001_SM_10006detail11EmptyKernelIvEEvv,"",@"SHT_CUDA_INFO"
	.sectionflags	@""
	.align	4


	//----- nvinfo : EIATTR_CUDA_API_VERSION
	.align		4
        /*0000*/ 	.byte	0x04, 0x37
        /*0002*/ 	.short	(.L_65 - .L_64)
.L_64:
        /*0004*/ 	.word	0x00000082


	//----- nvinfo : EIATTR_SPARSE_MMA_MASK
	.align		4
.L_65:
        /*0008*/ 	.byte	0x03, 0x50
        /*000a*/ 	.short	0x0000


	//----- nvinfo : EIATTR_MAXREG_COUNT
	.align		4
        /*000c*/ 	.byte	0x03, 0x1b
        /*000e*/ 	.short	0x00ff


	//----- nvinfo : EIATTR_MERCURY_ISA_VERSION
	.align		4
        /*0010*/ 	.byte	0x03, 0x5f
        /*0012*/ 	.short	0x0101


	//----- nvinfo : EIATTR_VRC_CTA_INIT_COUNT
	.align		4
        /*0014*/ 	.byte	0x02, 0x4a
	.zero		1
	.zero		1


	//----- nvinfo : EIATTR_EXIT_INSTR_OFFSETS
	.align		4
        /*0018*/ 	.byte	0x04, 0x1c
        /*001a*/ 	.short	(.L_67 - .L_66)


	//   ....[0]....
.L_66:
        /*001c*/ 	.word	0x00000010


	//----- nvinfo : EIATTR_SW_WAR
	.align		4
.L_67:
        /*0020*/ 	.byte	0x04, 0x36
        /*0022*/ 	.short	(.L_69 - .L_68)
.L_68:
        /*0024*/ 	.word	0x00000008
.L_69:


//--------------------- .nv.info._Z15read_when_errorImimEvP6BucketIT_T0_T1_Eii --------------------------
	.section	.nv.info._Z15read_when_errorImimEvP6BucketIT_T0_T1_Eii,"",@"SHT_CUDA_INFO"
	.sectionflags	@""
	.align	4


	//----- nvinfo : EIATTR_CUDA_API_VERSION
	.align		4
        /*0000*/ 	.byte	0x04, 0x37
        /*0002*/ 	.short	(.L_71 - .L_70)
.L_70:
        /*0004*/ 	.word	0x00000082


	//----- nvinfo : EIATTR_KPARAM_INFO
	.align		4
.L_71:
        /*0008*/ 	.byte	0x04, 0x17
        /*000a*/ 	.short	(.L_73 - .L_72)
.L_72:
        /*000c*/ 	.word	0x00000000
        /*0010*/ 	.short	0x0002
        /*0012*/ 	.short	0x000c
        /*0014*/ 	.byte	0x00, 0xf0, 0x11, 0x00


	//----- nvinfo : EIATTR_KPARAM_INFO
	.align		4
.L_73:
        /*0018*/ 	.byte	0x04, 0x17
        /*001a*/ 	.short	(.L_75 - .L_74)
.L_74:
        /*001c*/ 	.word	0x00000000
        /*0020*/ 	.short	0x0001
        /*0022*/ 	.short	0x0008
        /*0024*/ 	.byte	0x00, 0xf0, 0x11, 0x00


	//----- nvinfo : EIATTR_KPARAM_INFO
	.align		4
.L_75:
        /*0028*/ 	.byte	0x04, 0x17
        /*002a*/ 	.short	(.L_77 - .L_76)
.L_76:
        /*002c*/ 	.word	0x00000000
        /*0030*/ 	.short	0x0000
        /*0032*/ 	.short	0x0000
        /*0034*/ 	.byte	0x00, 0xf5, 0x21, 0x00


	//----- nvinfo : EIATTR_SPARSE_MMA_MASK
	.align		4
.L_77:
        /*0038*/ 	.byte	0x03, 0x50
        /*003a*/ 	.short	0x0000


	//----- nvinfo : EIATTR_MAXREG_COUNT
	.align		4
        /*003c*/ 	.byte	0x03, 0x1b
        /*003e*/ 	.short	0x00ff


	//----- nvinfo : EIATTR_EXTERNS
	.align		4
        /*0040*/ 	.byte	0x04, 0x0f
        /*0042*/ 	.short	(.L_79 - .L_78)


	//   ....[0]....
	.align		4
.L_78:
        /*0044*/ 	.word	index@(vprintf)


	//----- nvinfo : EIATTR_MERCURY_ISA_VERSION
	.align		4
.L_79:
        /*0048*/ 	.byte	0x03, 0x5f
        /*004a*/ 	.short	0x0101


	//----- nvinfo : EIATTR_VRC_CTA_INIT_COUNT
	.align		4
        /*004c*/ 	.byte	0x02, 0x4a
	.zero		1
	.zero		1


	//----- nvinfo : EIATTR_SYSCALL_OFFSETS
	.align		4
        /*0050*/ 	.byte	0x04, 0x46
        /*0052*/ 	.short	(.L_81 - .L_80)


	//   ....[0]....
.L_80:
        /*0054*/ 	.word	0x00000150


	//----- nvinfo : EIATTR_EXIT_INSTR_OFFSETS
	.align		4
.L_81:
        /*0058*/ 	.byte	0x04, 0x1c
        /*005a*/ 	.short	(.L_83 - .L_82)


	//   ....[0]....
.L_82:
        /*005c*/ 	.word	0x00000160


	//----- nvinfo : EIATTR_CBANK_PARAM_SIZE
	.align		4
.L_83:
        /*0060*/ 	.byte	0x03, 0x19
        /*0062*/ 	.short	0x0010


	//----- nvinfo : EIATTR_PARAM_CBANK
	.align		4
        /*0064*/ 	.byte	0x04, 0x0a
        /*0066*/ 	.short	(.L_85 - .L_84)
	.align		4
.L_84:
        /*0068*/ 	.word	index@(.nv.constant0._Z15read_when_errorImimEvP6BucketIT_T0_T1_Eii)
        /*006c*/ 	.short	0x0380
        /*006e*/ 	.short	0x0010


	//----- nvinfo : EIATTR_SW_WAR
	.align		4
.L_85:
        /*0070*/ 	.byte	0x04, 0x36
        /*0072*/ 	.short	(.L_87 - .L_86)
.L_86:
        /*0074*/ 	.word	0x00000008
.L_87:


//--------------------- .nv.info._Z10write_readImimEvP6BucketIT_T0_T1_EiS2_ --------------------------
	.section	.nv.info._Z10write_readImimEvP6BucketIT_T0_T1_EiS2_,"",@"SHT_CUDA_INFO"
	.sectionflags	@""
	.align	4


	//----- nvinfo : EIATTR_CUDA_API_VERSION
	.align		4
        /*0000*/ 	.byte	0x04, 0x37
        /*0002*/ 	.short	(.L_89 - .L_88)
.L_88:
        /*0004*/ 	.word	0x00000082


	//----- nvinfo : EIATTR_KPARAM_INFO
	.align		4
.L_89:
        /*0008*/ 	.byte	0x04, 0x17
        /*000a*/ 	.short	(.L_91 - .L_90)
.L_90:
        /*000c*/ 	.word	0x00000000
        /*0010*/ 	.short	0x0002
        /*0012*/ 	.short	0x000c
        /*0014*/ 	.byte	0x00, 0xf0, 0x11, 0x00


	//----- nvinfo : EIATTR_KPARAM_INFO
	.align		4
.L_91:
        /*0018*/ 	.byte	0x04, 0x17
        /*001a*/ 	.short	(.L_93 - .L_92)
.L_92:
        /*001c*/ 	.word	0x00000000
        /*0020*/ 	.short	0x0001
        /*0022*/ 	.short	0x0008
        /*0024*/ 	.byte	0x00, 0xf0, 0x11, 0x00


	//----- nvinfo : EIATTR_KPARAM_INFO
	.align		4
.L_93:
        /*0028*/ 	.byte	0x04, 0x17
        /*002a*/ 	.short	(.L_95 - .L_94)
.L_94:
        /*002c*/ 	.word	0x00000000
        /*0030*/ 	.short	0x0000
        /*0032*/ 	.short	0x0000
        /*0034*/ 	.byte	0x00, 0xf5, 0x21, 0x00


	//----- nvinfo : EIATTR_SPARSE_MMA_MASK
	.align		4
.L_95:
        /*0038*/ 	.byte	0x03, 0x50
        /*003a*/ 	.short	0x0000


	//----- nvinfo : EIATTR_MAXREG_COUNT
	.align		4
        /*003c*/ 	.byte	0x03, 0x1b
        /*003e*/ 	.short	0x00ff


	//----- nvinfo : EIATTR_MERCURY_ISA_VERSION
	.align		4
        /*0040*/ 	.byte	0x03, 0x5f
        /*0042*/ 	.short	0x0101


	//----- nvinfo : EIATTR_VRC_CTA_INIT_COUNT
	.align		4
        /*0044*/ 	.byte	0x02, 0x4a
	.zero		1
	.zero		1


	//----- nvinfo : EIATTR_EXIT_INSTR_OFFSETS
	.align		4
        /*0048*/ 	.byte	0x04, 0x1c
        /*004a*/ 	.short	(.L_97 - .L_96)


	//   ....[0]....
.L_96:
        /*004c*/ 	.word	0x000000c0


	//----- nvinfo : EIATTR_CBANK_PARAM_SIZE
	.align		4
.L_97:
        /*0050*/ 	.byte	0x03, 0x19
        /*0052*/ 	.short	0x0010


	//----- nvinfo : EIATTR_PARAM_CBANK
	.align		4
        /*0054*/ 	.byte	0x04, 0x0a
        /*0056*/ 	.short	(.L_99 - .L_98)
	.align		4
.L_98:
        /*0058*/ 	.word	index@(.nv.constant0._Z10write_readImimEvP6BucketIT_T0_T1_EiS2_)
        /*005c*/ 	.short	0x0380
        /*005e*/ 	.short	0x0010


	//----- nvinfo : EIATTR_SW_WAR
	.align		4
.L_99:
        /*0060*/ 	.byte	0x04, 0x36
        /*0062*/ 	.short	(.L_101 - .L_100)
.L_100:
        /*0064*/ 	.word	0x00000008
.L_101:


//--------------------- .nv.callgraph             --------------------------
	.section	.nv.callgraph,"",@"SHT_CUDA_CALLGRAPH"
	.align	4
	.sectionentsize	8
	.align		4
        /*0000*/ 	.word	0x00000000
	.align		4
        /*0004*/ 	.word	0xffffffff
	.align		4
        /*0008*/ 	.word	index@(_Z15read_when_errorImimEvP6BucketIT_T0_T1_Eii)
	.align		4
        /*000c*/ 	.word	index@(vprintf)
	.align		4
        /*0010*/ 	.word	0x00000000
	.align		4
        /*0014*/ 	.word	0xfffffffe
	.align		4
        /*0018*/ 	.word	0x00000000
	.align		4
        /*001c*/ 	.word	0xfffffffd
	.align		4
        /*0020*/ 	.word	0x00000000
	.align		4
        /*0024*/ 	.word	0xfffffffc


//--------------------- .nv.constant4             --------------------------
	.section	.nv.constant4,"a",@progbits
	.align	8
	.align		8
.nv.constant4:
        /*0000*/ 	.dword	_ZN30_INTERNAL_c956a249_4_k_cu_main4cuda3std3__432_GLOBAL__N__c956a249_4_k_cu_main6ignoreE
	.align		8
        /*0008*/ 	.dword	_ZN30_INTERNAL_c956a249_4_k_cu_main4cuda3std3__45__cpo5beginE
	.align		8
        /*0010*/ 	.dword	_ZN30_INTERNAL_c956a249_4_k_cu_main4cuda3std3__45__cpo3endE
	.align		8
        /*0018*/ 	.dword	_ZN30_INTERNAL_c956a249_4_k_cu_main4cuda3std3__45__cpo6cbeginE
	.align		8
        /*0020*/ 	.dword	_ZN30_INTERNAL_c956a249_4_k_cu_main4cuda3std3__45__cpo4cendE
	.align		8
        /*0028*/ 	.dword	_ZN30_INTERNAL_c956a249_4_k_cu_main4cuda3std3__45__cpo6rbeginE
	.align		8
        /*0030*/ 	.dword	_ZN30_INTERNAL_c956a249_4_k_cu_main4cuda3std3__45__cpo4rendE
	.align		8
        /*0038*/ 	.dword	_ZN30_INTERNAL_c956a249_4_k_cu_main4cuda3std3__45__cpo7crbeginE
	.align		8
        /*0040*/ 	.dword	_ZN30_INTERNAL_c956a249_4_k_cu_main4cuda3std3__45__cpo5crendE
	.align		8
        /*0048*/ 	.dword	_ZN30_INTERNAL_c956a249_4_k_cu_main4cuda3std3__419piecewise_constructE
	.align		8
        /*0050*/ 	.dword	_ZN30_INTERNAL_c956a249_4_k_cu_main4cuda3std3__48in_placeE
	.align		8
        /*0058*/ 	.dword	_ZN30_INTERNAL_c956a249_4_k_cu_main4cuda3std3__420unreachable_sentinelE
	.align		8
        /*0060*/ 	.dword	_ZN30_INTERNAL_c956a249_4_k_cu_main4cuda3std3__47nulloptE
	.align		8
        /*0068*/ 	.dword	_ZN30_INTERNAL_c956a249_4_k_cu_main4cuda3std3__48unexpectE
	.align		8
        /*0070*/ 	.dword	_ZN30_INTERNAL_c956a249_4_k_cu_main4cuda3std6ranges3__45__cpo4swapE
	.align		8
        /*0078*/ 	.dword	_ZN30_INTERNAL_c956a249_4_k_cu_main4cuda3std6ranges3__45__cpo9iter_moveE
	.align		8
        /*0080*/ 	.dword	_ZN30_INTERNAL_c956a249_4_k_cu_main4cuda3std6ranges3__45__cpo7advanceE
	.align		8
        /*0088*/ 	.dword	_ZN30_INTERNAL_c956a249_4_k_cu_main4cuda3std6ranges3__45__cpo5beginE
	.align		8
        /*0090*/ 	.dword	_ZN30_INTERNAL_c956a249_4_k_cu_main4cuda3std6ranges3__45__cpo3endE
	.align		8
        /*0098*/ 	.dword	_ZN30_INTERNAL_c956a249_4_k_cu_main4cuda3std6ranges3__45__cpo6cbeginE
	.align		8
        /*00a0*/ 	.dword	_ZN30_INTERNAL_c956a249_4_k_cu_main4cuda3std6ranges3__45__cpo4cendE
	.align		8
        /*00a8*/ 	.dword	_ZN30_INTERNAL_c956a249_4_k_cu_main4cuda3std6ranges3__45__cpo9iter_swapE
	.align		8
        /*00b0*/ 	.dword	_ZN30_INTERNAL_c956a249_4_k_cu_main4cuda3std6ranges3__45__cpo4nextE
	.align		8
        /*00b8*/ 	.dword	_ZN30_INTERNAL_c956a249_4_k_cu_main4cuda3std6ranges3__45__cpo4prevE
	.align		8
        /*00c0*/ 	.dword	_ZN30_INTERNAL_c956a249_4_k_cu_main4cuda3std6ranges3__45__cpo4dataE
	.align		8
        /*00c8*/ 	.dword	_ZN30_INTERNAL_c956a249_4_k_cu_main4cuda3std6ranges3__45__cpo5cdataE
	.align		8
        /*00d0*/ 	.dword	_ZN30_INTERNAL_c956a249_4_k_cu_main4cuda3std6ranges3__45__cpo4sizeE
	.align		8
        /*00d8*/ 	.dword	_ZN30_INTERNAL_c956a249_4_k_cu_main4cuda3std6ranges3__45__cpo5ssizeE
	.align		8
        /*00e0*/ 	.dword	_ZN30_INTERNAL_c956a249_4_k_cu_main4cuda3std6ranges3__45__cpo8distanceE
	.align		8
        /*00e8*/ 	.dword	_ZN30_INTERNAL_c956a249_4_k_cu_main6thrust24THRUST_300001_SM_1000_NS8cuda_cub3parE
	.align		8
        /*00f0*/ 	.dword	_ZN30_INTERNAL_c956a249_4_k_cu_main6thrust24THRUST_300001_SM_1000_NS8cuda_cub10par_nosyncE
	.align		8
        /*00f8*/ 	.dword	_ZN30_INTERNAL_c956a249_4_k_cu_main6thrust24THRUST_300001_SM_1000_NS6system6detail10sequential3seqE
	.align		8
        /*0100*/ 	.dword	_ZN30_INTERNAL_c956a249_4_k_cu_main6thrust24THRUST_300001_SM_1000_NS6system3cpp3parE
	.align		8
        /*0108*/ 	.dword	_ZN30_INTERNAL_c956a249_4_k_cu_main6thrust24THRUST_300001_SM_1000_NS12placeholders2_1E
	.align		8
        /*0110*/ 	.dword	_ZN30_INTERNAL_c956a249_4_k_cu_main6thrust24THRUST_300001_SM_1000_NS12placeholders2_2E
	.align		8
        /*0118*/ 	.dword	_ZN30_INTERNAL_c956a249_4_k_cu_main6thrust24THRUST_300001_SM_1000_NS12placeholders2_3E
	.align		8
        /*0120*/ 	.dword	_ZN30_INTERNAL_c956a249_4_k_cu_main6thrust24THRUST_300001_SM_1000_NS12placeholders2_4E
	.align		8
        /*0128*/ 	.dword	_ZN30_INTERNAL_c956a249_4_k_cu_main6thrust24THRUST_300001_SM_1000_NS12placeholders2_5E
	.align		8
        /*0130*/ 	.dword	_ZN30_INTERNAL_c956a249_4_k_cu_main6thrust24THRUST_300001_SM_1000_NS12placeholders2_6E
	.align		8
        /*0138*/ 	.dword	_ZN30_INTERNAL_c956a249_4_k_cu_main6thrust24THRUST_300001_SM_1000_NS12placeholders2_7E
	.align		8
        /*0140*/ 	.dword	_ZN30_INTERNAL_c956a249_4_k_cu_main6thrust24THRUST_300001_SM_1000_NS12placeholders2_8E
	.align		8
        /*0148*/ 	.dword	_ZN30_INTERNAL_c956a249_4_k_cu_main6thrust24THRUST_300001_SM_1000_NS12placeholders2_9E
	.align		8
        /*0150*/ 	.dword	_ZN30_INTERNAL_c956a249_4_k_cu_main6thrust24THRUST_300001_SM_1000_NS12placeholders3_10E
	.align		8
        /*0158*/ 	.dword	_ZN30_INTERNAL_c956a249_4_k_cu_main6thrust24THRUST_300001_SM_1000_NS3seqE
	.align		8
        /*0160*/ 	.dword	_ZN30_INTERNAL_c956a249_4_k_cu_main6thrust24THRUST_300001_SM_1000_NS6deviceE
	.align		8
        /*0168*/ 	.dword	$str
	.align		8
        /*0170*/ 	.dword	vprintf


//--------------------- .text._ZN3cub18CUB_300001_SM_10006detail11EmptyKernelIvEEvv --------------------------
	.section	.text._ZN3cub18CUB_300001_SM_10006detail11EmptyKernelIvEEvv,"ax",@progbits
	.align	128
        .global         _ZN3cub18CUB_300001_SM_10006detail11EmptyKernelIvEEvv
        .type           _ZN3cub18CUB_300001_SM_10006detail11EmptyKernelIvEEvv,@function
        .size           _ZN3cub18CUB_300001_SM_10006detail11EmptyKernelIvEEvv,(.L_x_4 - _ZN3cub18CUB_300001_SM_10006detail11EmptyKernelIvEEvv)
        .other          _ZN3cub18CUB_300001_SM_10006detail11EmptyKernelIvEEvv,@"STO_CUDA_ENTRY STV_DEFAULT"
_ZN3cub18CUB_300001_SM_10006detail11EmptyKernelIvEEvv:
.text._ZN3cub18CUB_300001_SM_10006detail11EmptyKernelIvEEvv:
[----:B------:R-:W-:Y:S01]  /*0000*/  LDC R1, c[0x0][0x37c] ;  /* 0x0000df00ff017b82 */ /* 0x000fe20000000800 */
[----:B------:R-:W-:Y:S05]  /*0010*/  EXIT ;  /* 0x000000000000794d */ /* 0x000fea0003800000 */
.L_x_0:
[----:B------:R-:W-:-:S00]  /*0020*/  BRA `(.L_x_0) ;  /* 0xfffffffc00fc7947 */ /* 0x000fc0000383ffff */
[----:B------:R-:W-:-:S00]  /*0030*/  NOP ;  /* 0x0000000000007918 */ /* 0x000fc00000000000 */
        /* <DEDUP_REMOVED lines=12> */
.L_x_4:


//--------------------- .text._Z15read_when_errorImimEvP6BucketIT_T0_T1_Eii --------------------------
	.section	.text._Z15read_when_errorImimEvP6BucketIT_T0_T1_Eii,"ax",@progbits
	.align	128
        .global         _Z15read_when_errorImimEvP6BucketIT_T0_T1_Eii
        .type           _Z15read_when_errorImimEvP6BucketIT_T0_T1_Eii,@function
        .size           _Z15read_when_errorImimEvP6BucketIT_T0_T1_Eii,(.L_x_5 - _Z15read_when_errorImimEvP6BucketIT_T0_T1_Eii)
        .other          _Z15read_when_errorImimEvP6BucketIT_T0_T1_Eii,@"STO_CUDA_ENTRY STV_DEFAULT"
_Z15read_when_errorImimEvP6BucketIT_T0_T1_Eii:
.text._Z15read_when_errorImimEvP6BucketIT_T0_T1_Eii:
[----:B------:R-:W0:Y:S08]  /*0000*/  LDC R1, c[0x0][0x37c] ;  /* 0x0000df00ff017b82 */ /* 0x000e300000000800 */
[----:B------:R-:W1:Y:S01]  /*0010*/  LDC.64 R2, c[0x0][0x380] ;  /* 0x0000e000ff027b82 */ /* 0x000e620000000a00 */
[----:B------:R-:W2:Y:S01]  /*0020*/  LDCU.64 UR4, c[0x0][0x358] ;  /* 0x00006b00ff0477ac */ /* 0x000ea20008000a00 */
[----:B0-----:R-:W-:-:S06]  /*0030*/  VIADD R1, R1, 0xfffffff0 ;  /* 0xfffffff001017836 */ /* 0x001fcc0000000000 */
[----:B------:R-:W1:Y:S01]  /*0040*/  LDC.64 R8, c[0x0][0x388] ;  /* 0x0000e200ff087b82 */ /* 0x000e620000000a00 */
[----:B------:R-:W0:Y:S01]  /*0050*/  LDCU.64 UR6, c[0x4][0x168] ;  /* 0x01002d00ff0677ac */ /* 0x000e220008000a00 */
[----:B-1----:R-:W-:-:S06]  /*0060*/  IMAD.WIDE R2, R8, 0x38, R2 ;  /* 0x0000003808027825 */ /* 0x002fcc00078e0202 */
[----:B--2---:R-:W2:Y:S01]  /*0070*/  LDG.E.64 R2, desc[UR4][R2.64+0x18] ;  /* 0x0000180402027981 */ /* 0x004ea2000c1e1b00 */
[----:B------:R-:W-:Y:S01]  /*0080*/  MOV R10, 0x170 ;  /* 0x00000170000a7802 */ /* 0x000fe20000000f00 */
[----:B--2---:R-:W-:-:S05]  /*0090*/  IMAD.WIDE R8, R9, 0x40, R2 ;  /* 0x0000004009087825 */ /* 0x004fca00078e0202 */
[----:B------:R-:W2:Y:S01]  /*00a0*/  LD.E R0, desc[UR4][R8.64] ;  /* 0x0000000408007980 */ /* 0x000ea2000c101900 */
[----:B------:R-:W1:Y:S01]  /*00b0*/  LDCU UR4, c[0x0][0x2f8] ;  /* 0x00005f00ff0477ac */ /* 0x000e620008000800 */
[----:B------:R-:W3:Y:S01]  /*00c0*/  LDC.64 R10, c[0x4][R10] ;  /* 0x010000000a0a7b82 */ /* 0x000ee20000000a00 */
[----:B0-----:R-:W-:Y:S01]  /*00d0*/  IMAD.U32 R4, RZ, RZ, UR6 ;  /* 0x00000006ff047e24 */ /* 0x001fe2000f8e00ff */
[----:B------:R0:W-:Y:S01]  /*00e0*/  STL.64 [R1], R8 ;  /* 0x0000000801007387 */ /* 0x0001e20000100a00 */
[----:B------:R-:W4:Y:S01]  /*00f0*/  LDCU UR5, c[0x0][0x2fc] ;  /* 0x00005f80ff0577ac */ /* 0x000f220008000800 */
[----:B------:R-:W-:Y:S02]  /*0100*/  MOV R5, UR7 ;  /* 0x0000000700057c02 */ /* 0x000fe40008000f00 */
[----:B-1----:R-:W-:-:S04]  /*0110*/  IADD3 R6, P0, PT, R1, UR4, RZ ;  /* 0x0000000401067c10 */ /* 0x002fc8000ff1e0ff */
[----:B----4-:R-:W-:Y:S01]  /*0120*/  IADD3.X R7, PT, PT, RZ, UR5, RZ, P0, !PT ;  /* 0x00000005ff077c10 */ /* 0x010fe200087fe4ff */
[----:B--23--:R0:W-:Y:S08]  /*0130*/  STL [R1+0x8], R0 ;  /* 0x0000080001007387 */ /* 0x00c1f00000100800 */
[----:B------:R-:W-:-:S07]  /*0140*/  LEPC R20, `(.L_x_1) ;  /* 0x000000001014794e */ /* 0x000fce0000000000 */
[----:B0-----:R-:W-:Y:S05]  /*0150*/  CALL.ABS.NOINC R10 ;  /* 0x000000000a007343 */ /* 0x001fea0003c00000 */
.L_x_1:
[----:B------:R-:W-:Y:S05]  /*0160*/  EXIT ;  /* 0x000000000000794d */ /* 0x000fea0003800000 */
.L_x_2:
        /* <DEDUP_REMOVED lines=9> */
.L_x_5:


//--------------------- .text._Z10write_readImimEvP6BucketIT_T0_T1_EiS2_ --------------------------
	.section	.text._Z10write_readImimEvP6BucketIT_T0_T1_EiS2_,"ax",@progbits
	.align	128
        .global         _Z10write_readImimEvP6BucketIT_T0_T1_EiS2_
        .type           _Z10write_readImimEvP6BucketIT_T0_T1_EiS2_,@function
        .size           _Z10write_readImimEvP6BucketIT_T0_T1_EiS2_,(.L_x_6 - _Z10write_readImimEvP6BucketIT_T0_T1_EiS2_)
        .other          _Z10write_readImimEvP6BucketIT_T0_T1_EiS2_,@"STO_CUDA_ENTRY STV_DEFAULT"
_Z10write_readImimEvP6BucketIT_T0_T1_EiS2_:
.text._Z10write_readImimEvP6BucketIT_T0_T1_EiS2_:
[----:B------:R-:W-:Y:S08]  /*0000*/  LDC R1, c[0x0][0x37c] ;  /* 0x0000df00ff017b82 */ /* 0x000ff00000000800 */
[----:B------:R-:W0:Y:S01]  /*0010*/  LDC.64 R2, c[0x0][0x380] ;  /* 0x0000e000ff027b82 */ /* 0x000e220000000a00 */
[----:B------:R-:W1:Y:S07]  /*0020*/  LDCU.64 UR4, c[0x0][0x358] ;  /* 0x00006b00ff0477ac */ /* 0x000e6e0008000a00 */
[----:B------:R-:W0:Y:S02]  /*0030*/  LDC.64 R6, c[0x0][0x388] ;  /* 0x0000e200ff067b82 */ /* 0x000e240000000a00 */
[----:B0-----:R-:W-:-:S06]  /*0040*/  IMAD.WIDE R2, R6, 0x38, R2 ;  /* 0x0000003806027825 */ /* 0x001fcc00078e0202 */
[----:B-1----:R-:W2:Y:S01]  /*0050*/  LDG.E.64 R2, desc[UR4][R2.64+0x18] ;  /* 0x0000180402027981 */ /* 0x002ea2000c1e1b00 */
[----:B------:R-:W0:Y:S01]  /*0060*/  S2UR UR6, SR_CTAID.X ;  /* 0x00000000000679c3 */ /* 0x000e220000002500 */
[----:B------:R-:W0:Y:S07]  /*0070*/  S2R R0, SR_TID.X ;  /* 0x0000000000007919 */ /* 0x000e2e0000002100 */
[----:B------:R-:W0:Y:S02]  /*0080*/  LDC R5, c[0x0][0x360] ;  /* 0x0000d800ff057b82 */ /* 0x000e240000000800 */
[----:B0-----:R-:W-:-:S04]  /*0090*/  IMAD R5, R5, UR6, R0 ;  /* 0x0000000605057c24 */ /* 0x001fc8000f8e0200 */
[----:B--2---:R-:W-:-:S05]  /*00a0*/  IMAD.WIDE.U32 R4, R5, 0x40, R2 ;  /* 0x0000004005047825 */ /* 0x004fca00078e0002 */
[----:B------:R-:W-:Y:S01]  /*00b0*/  STG.E desc[UR4][R4.64], R7 ;  /* 0x0000000704007986 */ /* 0x000fe2000c101904 */
[----:B------:R-:W-:Y:S05]  /*00c0*/  EXIT ;  /* 0x000000000000794d */ /* 0x000fea0003800000 */
.L_x_3:
        /* <DEDUP_REMOVED lines=11> */
.L_x_6:


//--------------------- .nv.global.init           --------------------------
	.section	.nv.global.init,"aw",@progbits
.nv.global.init:
	.type		$str,@object
	.size		$str,(.L_45 - $str)
$str:
        /*0000*/ 	.byte	0x64, 0x65, 0x76, 0x69, 0x63, 0x65, 0x20, 0x76, 0x69, 0x65, 0x77, 0x3a, 0x20, 0x70, 0x74, 0x72
        /*0010*/ 	.byte	0x3d, 0x25, 0x70, 0x09, 0x76, 0x61, 0x6c, 0x3d, 0x25, 0x64, 0x0a, 0x00
.L_45:


//--------------------- .nv.shared.reserved.0     --------------------------
	.section	.nv.shared.reserved.0,"aw",@nobits
	.weak		__nv_reservedSMEM_offset_0_alias
	.size		__nv_reservedSMEM_offset_0_alias, 0, 64
	.other		__nv_reservedSMEM_offset_0_alias,@"STO_CUDA_RESERVED_SHARED STV_DEFAULT"
__nv_reservedSMEM_offset_0_alias:
	.zero		0
	.zero		64


//--------------------- .nv.global                --------------------------
	.section	.nv.global,"aw",@nobits
.nv.global:
	.type		_ZN30_INTERNAL_c956a249_4_k_cu_main6thrust24THRUST_300001_SM_1000_NS12placeholders2_8E,@object
	.size		_ZN30_INTERNAL_c956a249_4_k_cu_main6thrust24THRUST_300001_SM_1000_NS12placeholders2_8E,(_ZN30_INTERNAL_c956a249_4_k_cu_main4cuda3std3__45__cpo5crendE - _ZN30_INTERNAL_c956a249_4_k_cu_main6thrust24THRUST_300001_SM_1000_NS12placeholders2_8E)
_ZN30_INTERNAL_c956a249_4_k_cu_main6thrust24THRUST_300001_SM_1000_NS12placeholders2_8E:
	.zero		1
	.type		_ZN30_INTERNAL_c956a249_4_k_cu_main4cuda3std3__45__cpo5crendE,@object
	.size		_ZN30_INTERNAL_c956a249_4_k_cu_main4cuda3std3__45__cpo5crendE,(_ZN30_INTERNAL_c956a249_4_k_cu_main4cuda3std6ranges3__45__cpo4dataE - _ZN30_INTERNAL_c956a249_4_k_cu_main4cuda3std3__45__cpo5crendE)
_ZN30_INTERNAL_c956a249_4_k_cu_main4cuda3std3__45__cpo5crendE:
	.zero		1
	.type		_ZN30_INTERNAL_c956a249_4_k_cu_main4cuda3std6ranges3__45__cpo4dataE,@object
	.size		_ZN30_INTERNAL_c956a249_4_k_cu_main4cuda3std6ranges3__45__cpo4dataE,(_ZN30_INTERNAL_c956a249_4_k_cu_main6thrust24THRUST_300001_SM_1000_NS6system3cpp3parE - _ZN30_INTERNAL_c956a249_4_k_cu_main4cuda3std6ranges3__45__cpo4dataE)
_ZN30_INTERNAL_c956a249_4_k_cu_main4cuda3std6ranges3__45__cpo4dataE:
	.zero		1
	.type		_ZN30_INTERNAL_c956a249_4_k_cu_main6thrust24THRUST_300001_SM_1000_NS6system3cpp3parE,@object
	.size		_ZN30_INTERNAL_c956a249_4_k_cu_main6thrust24THRUST_300001_SM_1000_NS6system3cpp3parE,(_ZN30_INTERNAL_c956a249_4_k_cu_main4cuda3std3__432_GLOBAL__N__c956a249_4_k_cu_main6ignoreE - _ZN30_INTERNAL_c956a249_4_k_cu_main6thrust24THRUST_300001_SM_1000_NS6system3cpp3parE)
_ZN30_INTERNAL_c956a249_4_k_cu_main6thrust24THRUST_300001_SM_1000_NS6system3cpp3parE:
	.zero		1
	.type		_ZN30_INTERNAL_c956a249_4_k_cu_main4cuda3std3__432_GLOBAL__N__c956a249_4_k_cu_main6ignoreE,@object
	.size		_ZN30_INTERNAL_c956a249_4_k_cu_main4cuda3std3__432_GLOBAL__N__c956a249_4_k_cu_main6ignoreE,(_ZN30_INTERNAL_c956a249_4_k_cu_main4cuda3std6ranges3__45__cpo7advanceE - _ZN30_INTERNAL_c956a249_4_k_cu_main4cuda3std3__432_GLOBAL__N__c956a249_4_k_cu_main6ignoreE)
_ZN30_INTERNAL_c956a249_4_k_cu_main4cuda3std3__432_GLOBAL__N__c956a249_4_k_cu_main6ignoreE:
	.zero		1
	.type		_ZN30_INTERNAL_c956a249_4_k_cu_main4cuda3std6ranges3__45__cpo7advanceE,@object
	.size		_ZN30_INTERNAL_c956a249_4_k_cu_main4cuda3std6ranges3__45__cpo7advanceE,(_ZN30_INTERNAL_c956a249_4_k_cu_main6thrust24THRUST_300001_SM_1000_NS6deviceE - _ZN30_INTERNAL_c956a249_4_k_cu_main4cuda3std6ranges3__45__cpo7advanceE)
_ZN30_INTERNAL_c956a249_4_k_cu_main4cuda3std6ranges3__45__cpo7advanceE:
	.zero		1
	.type		_ZN30_INTERNAL_c956a249_4_k_cu_main6thrust24THRUST_300001_SM_1000_NS6deviceE,@object
	.size		_ZN30_INTERNAL_c956a249_4_k_cu_main6thrust24THRUST_300001_SM_1000_NS6deviceE,(_ZN30_INTERNAL_c956a249_4_k_cu_main4cuda3std3__47nulloptE - _ZN30_INTERNAL_c956a249_4_k_cu_main6thrust24THRUST_300001_SM_1000_NS6deviceE)
_ZN30_INTERNAL_c956a249_4_k_cu_main6thrust24THRUST_300001_SM_1000_NS6deviceE:
	.zero		1
	.type		_ZN30_INTERNAL_c956a249_4_k_cu_main4cuda3std3__47nulloptE,@object
	.size		_ZN30_INTERNAL_c956a249_4_k_cu_main4cuda3std3__47nulloptE,(_ZN30_INTERNAL_c956a249_4_k_cu_main4cuda3std6ranges3__45__cpo8distanceE - _ZN30_INTERNAL_c956a249_4_k_cu_main4cuda3std3__47nulloptE)
_ZN30_INTERNAL_c956a249_4_k_cu_main4cuda3std3__47nulloptE:
	.zero		1
	.type		_ZN30_INTERNAL_c956a249_4_k_cu_main4cuda3std6ranges3__45__cpo8distanceE,@object
	.size		_ZN30_INTERNAL_c956a249_4_k_cu_main4cuda3std6ranges3__45__cpo8distanceE,(_ZN30_INTERNAL_c956a249_4_k_cu_main6thrust24THRUST_300001_SM_1000_NS12placeholders2_4E - _ZN30_INTERNAL_c956a249_4_k_cu_main4cuda3std6ranges3__45__cpo8distanceE)
_ZN30_INTERNAL_c956a249_4_k_cu_main4cuda3std6ranges3__45__cpo8distanceE:
	.zero		1
	.type		_ZN30_INTERNAL_c956a249_4_k_cu_main6thrust24THRUST_300001_SM_1000_NS12placeholders2_4E,@object
	.size		_ZN30_INTERNAL_c956a249_4_k_cu_main6thrust24THRUST_300001_SM_1000_NS12placeholders2_4E,(_ZN30_INTERNAL_c956a249_4_k_cu_main4cuda3std3__45__cpo4cendE - _ZN30_INTERNAL_c956a249_4_k_cu_main6thrust24THRUST_300001_SM_1000_NS12placeholders2_4E)
_ZN30_INTERNAL_c956a249_4_k_cu_main6thrust24THRUST_300001_SM_1000_NS12placeholders2_4E:
	.zero		1
	.type		_ZN30_INTERNAL_c956a249_4_k_cu_main4cuda3std3__45__cpo4cendE,@object
	.size		_ZN30_INTERNAL_c956a249_4_k_cu_main4cuda3std3__45__cpo4cendE,(_ZN30_INTERNAL_c956a249_4_k_cu_main4cuda3std6ranges3__45__cpo4cendE - _ZN30_INTERNAL_c956a249_4_k_cu_main4cuda3std3__45__cpo4cendE)
_ZN30_INTERNAL_c956a249_4_k_cu_main4cuda3std3__45__cpo4cendE:
	.zero		1
	.type		_ZN30_INTERNAL_c956a249_4_k_cu_main4cuda3std6ranges3__45__cpo4cendE,@object
	.size		_ZN30_INTERNAL_c956a249_4_k_cu_main4cuda3std6ranges3__45__cpo4cendE,(_ZN30_INTERNAL_c956a249_4_k_cu_main6thrust24THRUST_300001_SM_1000_NS12placeholders3_10E - _ZN30_INTERNAL_c956a249_4_k_cu_main4cuda3std6ranges3__45__cpo4cendE)
_ZN30_INTERNAL_c956a249_4_k_cu_main4cuda3std6ranges3__45__cpo4cendE:
	.zero		1
	.type		_ZN30_INTERNAL_c956a249_4_k_cu_main6thrust24THRUST_300001_SM_1000_NS12placeholders3_10E,@object
	.size		_ZN30_INTERNAL_c956a249_4_k_cu_main6thrust24THRUST_300001_SM_1000_NS12placeholders3_10E,(_ZN30_INTERNAL_c956a249_4_k_cu_main4cuda3std3__48in_placeE - _ZN30_INTERNAL_c956a249_4_k_cu_main6thrust24THRUST_300001_SM_1000_NS12placeholders3_10E)
_ZN30_INTERNAL_c956a249_4_k_cu_main6thrust24THRUST_300001_SM_1000_NS12placeholders3_10E:
	.zero		1
	.type		_ZN30_INTERNAL_c956a249_4_k_cu_main4cuda3std3__48in_placeE,@object
	.size		_ZN30_INTERNAL_c956a249_4_k_cu_main4cuda3std3__48in_placeE,(_ZN30_INTERNAL_c956a249_4_k_cu_main4cuda3std6ranges3__45__cpo4sizeE - _ZN30_INTERNAL_c956a249_4_k_cu_main4cuda3std3__48in_placeE)
_ZN30_INTERNAL_c956a249_4_k_cu_main4cuda3std3__48in_placeE:
	.zero		1
	.type		_ZN30_INTERNAL_c956a249_4_k_cu_main4cuda3std6ranges3__45__cpo4sizeE,@object
	.size		_ZN30_INTERNAL_c956a249_4_k_cu_main4cuda3std6ranges3__45__cpo4sizeE,(_ZN30_INTERNAL_c956a249_4_k_cu_main6thrust24THRUST_300001_SM_1000_NS12placeholders2_2E - _ZN30_INTERNAL_c956a249_4_k_cu_main4cuda3std6ranges3__45__cpo4sizeE)
_ZN30_INTERNAL_c956a249_4_k_cu_main4cuda3std6ranges3__45__cpo4sizeE:
	.zero		1
	.type		_ZN30_INTERNAL_c956a249_4_k_cu_main6thrust24THRUST_300001_SM_1000_NS12placeholders2_2E,@object
	.size		_ZN30_INTERNAL_c956a249_4_k_cu_main6thrust24THRUST_300001_SM_1000_NS12placeholders2_2E,(_ZN30_INTERNAL_c956a249_4_k_cu_main4cuda3std3__45__cpo3endE - _ZN30_INTERNAL_c956a249_4_k_cu_main6thrust24THRUST_300001_SM_1000_NS12placeholders2_2E)
_ZN30_INTERNAL_c956a249_4_k_cu_main6thrust24THRUST_300001_SM_1000_NS12placeholders2_2E:
	.zero		1
	.type		_ZN30_INTERNAL_c956a249_4_k_cu_main4cuda3std3__45__cpo3endE,@object
	.size		_ZN30_INTERNAL_c956a249_4_k_cu_main4cuda3std3__45__cpo3endE,(_ZN30_INTERNAL_c956a249_4_k_cu_main4cuda3std6ranges3__45__cpo3endE - _ZN30_INTERNAL_c956a249_4_k_cu_main4cuda3std3__45__cpo3endE)
_ZN30_INTERNAL_c956a249_4_k_cu_main4cuda3std3__45__cpo3endE:
	.zero		1
	.type		_ZN30_INTERNAL_c956a249_4_k_cu_main4cuda3std6ranges3__45__cpo3endE,@object
	.size		_ZN30_INTERNAL_c956a249_4_k_cu_main4cuda3std6ranges3__45__cpo3endE,(_ZN30_INTERNAL_c956a249_4_k_cu_main6thrust24THRUST_300001_SM_1000_NS12placeholders2_6E - _ZN30_INTERNAL_c956a249_4_k_cu_main4cuda3std6ranges3__45__cpo3endE)
_ZN30_INTERNAL_c956a249_4_k_cu_main4cuda3std6ranges3__45__cpo3endE:
	.zero		1
	.type		_ZN30_INTERNAL_c956a249_4_k_cu_main6thrust24THRUST_300001_SM_1000_NS12placeholders2_6E,@object
	.size		_ZN30_INTERNAL_c956a249_4_k_cu_main6thrust24THRUST_300001_SM_1000_NS12placeholders2_6E,(_ZN30_INTERNAL_c956a249_4_k_cu_main4cuda3std3__45__cpo4rendE - _ZN30_INTERNAL_c956a249_4_k_cu_main6thrust24THRUST_300001_SM_1000_NS12placeholders2_6E)
_ZN30_INTERNAL_c956a249_4_k_cu_main6thrust24THRUST_300001_SM_1000_NS12placeholders2_6E:
	.zero		1
	.type		_ZN30_INTERNAL_c956a249_4_k_cu_main4cuda3std3__45__cpo4rendE,@object
	.size		_ZN30_INTERNAL_c956a249_4_k_cu_main4cuda3std3__45__cpo4rendE,(_ZN30_INTERNAL_c956a249_4_k_cu_main4cuda3std6ranges3__45__cpo4nextE - _ZN30_INTERNAL_c956a249_4_k_cu_main4cuda3std3__45__cpo4rendE)
_ZN30_INTERNAL_c956a249_4_k_cu_main4cuda3std3__45__cpo4rendE:
	.zero		1
	.type		_ZN30_INTERNAL_c956a249_4_k_cu_main4cuda3std6ranges3__45__cpo4nextE,@object
	.size		_ZN30_INTERNAL_c956a249_4_k_cu_main4cuda3std6ranges3__45__cpo4nextE,(_ZN30_INTERNAL_c956a249_4_k_cu_main4cuda3std6ranges3__45__cpo4swapE - _ZN30_INTERNAL_c956a249_4_k_cu_main4cuda3std6ranges3__45__cpo4nextE)
_ZN30_INTERNAL_c956a249_4_k_cu_main4cuda3std6ranges3__45__cpo4nextE:
	.zero		1
	.type		_ZN30_INTERNAL_c956a249_4_k_cu_main4cuda3std6ranges3__45__cpo4swapE,@object
	.size		_ZN30_INTERNAL_c956a249_4_k_cu_main4cuda3std6ranges3__45__cpo4swapE,(_ZN30_INTERNAL_c956a249_4_k_cu_main6thrust24THRUST_300001_SM_1000_NS8cuda_cub10par_nosyncE - _ZN30_INTERNAL_c956a249_4_k_cu_main4cuda3std6ranges3__45__cpo4swapE)
_ZN30_INTERNAL_c956a249_4_k_cu_main4cuda3std6ranges3__45__cpo4swapE:
	.zero		1
	.type		_ZN30_INTERNAL_c956a249_4_k_cu_main6thrust24THRUST_300001_SM_1000_NS8cuda_cub10par_nosyncE,@object
	.size		_ZN30_INTERNAL_c956a249_4_k_cu_main6thrust24THRUST_300001_SM_1000_NS8cuda_cub10par_nosyncE,(_ZN30_INTERNAL_c956a249_4_k_cu_main6thrust24THRUST_300001_SM_1000_NS3seqE - _ZN30_INTERNAL_c956a249_4_k_cu_main6thrust24THRUST_300001_SM_1000_NS8cuda_cub10par_nosyncE)
_ZN30_INTERNAL_c956a249_4_k_cu_main6thrust24THRUST_300001_SM_1000_NS8cuda_cub10par_nosyncE:
	.zero		1
	.type		_ZN30_INTERNAL_c956a249_4_k_cu_main6thrust24THRUST_300001_SM_1000_NS3seqE,@object
	.size		_ZN30_INTERNAL_c956a249_4_k_cu_main6thrust24THRUST_300001_SM_1000_NS3seqE,(_ZN30_INTERNAL_c956a249_4_k_cu_main4cuda3std3__420unreachable_sentinelE - _ZN30_INTERNAL_c956a249_4_k_cu_main6thrust24THRUST_300001_SM_1000_NS3seqE)
_ZN30_INTERNAL_c956a249_4_k_cu_main6thrust24THRUST_300001_SM_1000_NS3seqE:
	.zero		1
	.type		_ZN30_INTERNAL_c956a249_4_k_cu_main4cuda3std3__420unreachable_sentinelE,@object
	.size		_ZN30_INTERNAL_c956a249_4_k_cu_main4cuda3std3__420unreachable_sentinelE,(_ZN30_INTERNAL_c956a249_4_k_cu_main4cuda3std6ranges3__45__cpo5ssizeE - _ZN30_INTERNAL_c956a249_4_k_cu_main4cuda3std3__420unreachable_sentinelE)
_ZN30_INTERNAL_c956a249_4_k_cu_main4cuda3std3__420unreachable_sentinelE:
	.zero		1
	.type		_ZN30_INTERNAL_c956a249_4_k_cu_main4cuda3std6ranges3__45__cpo5ssizeE,@object
	.size		_ZN30_INTERNAL_c956a249_4_k_cu_main4cuda3std6ranges3__45__cpo5ssizeE,(_ZN30_INTERNAL_c956a249_4_k_cu_main6thrust24THRUST_300001_SM_1000_NS12placeholders2_3E - _ZN30_INTERNAL_c956a249_4_k_cu_main4cuda3std6ranges3__45__cpo5ssizeE)
_ZN30_INTERNAL_c956a249_4_k_cu_main4cuda3std6ranges3__45__cpo5ssizeE:
	.zero		1
	.type		_ZN30_INTERNAL_c956a249_4_k_cu_main6thrust24THRUST_300001_SM_1000_NS12placeholders2_3E,@object
	.size		_ZN30_INTERNAL_c956a249_4_k_cu_main6thrust24THRUST_300001_SM_1000_NS12placeholders2_3E,(_ZN30_INTERNAL_c956a249_4_k_cu_main4cuda3std3__45__cpo6cbeginE - _ZN30_INTERNAL_c956a249_4_k_cu_main6thrust24THRUST_300001_SM_1000_NS12placeholders2_3E)
_ZN30_INTERNAL_c956a249_4_k_cu_main6thrust24THRUST_300001_SM_1000_NS12placeholders2_3E:
	.zero		1
	.type		_ZN30_INTERNAL_c956a249_4_k_cu_main4cuda3std3__45__cpo6cbeginE,@object
	.size		_ZN30_INTERNAL_c956a249_4_k_cu_main4cuda3std3__45__cpo6cbeginE,(_ZN30_INTERNAL_c956a249_4_k_cu_main4cuda3std6ranges3__45__cpo6cbeginE - _ZN30_INTERNAL_c956a249_4_k_cu_main4cuda3std3__45__cpo6cbeginE)
_ZN30_INTERNAL_c956a249_4_k_cu_main4cuda3std3__45__cpo6cbeginE:
	.zero		1
	.type		_ZN30_INTERNAL_c956a249_4_k_cu_main4cuda3std6ranges3__45__cpo6cbeginE,@object
	.size		_ZN30_INTERNAL_c956a249_4_k_cu_main4cuda3std6ranges3__45__cpo6cbeginE,(_ZN30_INTERNAL_c956a249_4_k_cu_main6thrust24THRUST_300001_SM_1000_NS12placeholders2_7E - _ZN30_INTERNAL_c956a249_4_k_cu_main4cuda3std6ranges3__45__cpo6cbeginE)
_ZN30_INTERNAL_c956a249_4_k_cu_main4cuda3std6ranges3__45__cpo6cbeginE:
	.zero		1
	.type		_ZN30_INTERNAL_c956a249_4_k_cu_main6thrust24THRUST_300001_SM_1000_NS12placeholders2_7E,@object
	.size		_ZN30_INTERNAL_c956a249_4_k_cu_main6thrust24THRUST_300001_SM_1000_NS12placeholders2_7E,(_ZN30_INTERNAL_c956a249_4_k_cu_main4cuda3std3__45__cpo7crbeginE - _ZN30_INTERNAL_c956a249_4_k_cu_main6thrust24THRUST_300001_SM_1000_NS12placeholders2_7E)
_ZN30_INTERNAL_c956a249_4_k_cu_main6thrust24THRUST_300001_SM_1000_NS12placeholders2_7E:
	.zero		1
	.type		_ZN30_INTERNAL_c956a249_4_k_cu_main4cuda3std3__45__cpo7crbeginE,@object
	.size		_ZN30_INTERNAL_c956a249_4_k_cu_main4cuda3std3__45__cpo7crbeginE,(_ZN30_INTERNAL_c956a249_4_k_cu_main4cuda3std6ranges3__45__cpo4prevE - _ZN30_INTERNAL_c956a249_4_k_cu_main4cuda3std3__45__cpo7crbeginE)
_ZN30_INTERNAL_c956a249_4_k_cu_main4cuda3std3__45__cpo7crbeginE:
	.zero		1
	.type		_ZN30_INTERNAL_c956a249_4_k_cu_main4cuda3std6ranges3__45__cpo4prevE,@object
	.size		_ZN30_INTERNAL_c956a249_4_k_cu_main4cuda3std6ranges3__45__cpo4prevE,(_ZN30_INTERNAL_c956a249_4_k_cu_main4cuda3std6ranges3__45__cpo9iter_moveE - _ZN30_INTERNAL_c956a249_4_k_cu_main4cuda3std6ranges3__45__cpo4prevE)
_ZN30_INTERNAL_c956a249_4_k_cu_main4cuda3std6ranges3__45__cpo4prevE:
	.zero		1
	.type		_ZN30_INTERNAL_c956a249_4_k_cu_main4cuda3std6ranges3__45__cpo9iter_moveE,@object
	.size		_ZN30_INTERNAL_c956a249_4_k_cu_main4cuda3std6ranges3__45__cpo9iter_moveE,(_ZN30_INTERNAL_c956a249_4_k_cu_main6thrust24THRUST_300001_SM_1000_NS6system6detail10sequential3seqE - _ZN30_INTERNAL_c956a249_4_k_cu_main4cuda3std6ranges3__45__cpo9iter_moveE)
_ZN30_INTERNAL_c956a249_4_k_cu_main4cuda3std6ranges3__45__cpo9iter_moveE:
	.zero		1
	.type		_ZN30_INTERNAL_c956a249_4_k_cu_main6thrust24THRUST_300001_SM_1000_NS6system6detail10sequential3seqE,@object
	.size		_ZN30_INTERNAL_c956a249_4_k_cu_main6thrust24THRUST_300001_SM_1000_NS6system6detail10sequential3seqE,(_ZN30_INTERNAL_c956a249_4_k_cu_main6thrust24THRUST_300001_SM_1000_NS12placeholders2_9E - _ZN30_INTERNAL_c956a249_4_k_cu_main6thrust24THRUST_300001_SM_1000_NS6system6detail10sequential3seqE)
_ZN30_INTERNAL_c956a249_4_k_cu_main6thrust24THRUST_300001_SM_1000_NS6system6detail10sequential3seqE:
	.zero		1
	.type		_ZN30_INTERNAL_c956a249_4_k_cu_main6thrust24THRUST_300001_SM_1000_NS12placeholders2_9E,@object
	.size		_ZN30_INTERNAL_c956a249_4_k_cu_main6thrust24THRUST_300001_SM_1000_NS12placeholders2_9E,(_ZN30_INTERNAL_c956a249_4_k_cu_main4cuda3std3__419piecewise_constructE - _ZN30_INTERNAL_c956a249_4_k_cu_main6thrust24THRUST_300001_SM_1000_NS12placeholders2_9E)
_ZN30_INTERNAL_c956a249_4_k_cu_main6thrust24THRUST_300001_SM_1000_NS12placeholders2_9E:
	.zero		1
	.type		_ZN30_INTERNAL_c956a249_4_k_cu_main4cuda3std3__419piecewise_constructE,@object
	.size		_ZN30_INTERNAL_c956a249_4_k_cu_main4cuda3std3__419piecewise_constructE,(_ZN30_INTERNAL_c956a249_4_k_cu_main4cuda3std6ranges3__45__cpo5cdataE - _ZN30_INTERNAL_c956a249_4_k_cu_main4cuda3std3__419piecewise_constructE)
_ZN30_INTERNAL_c956a249_4_k_cu_main4cuda3std3__419piecewise_constructE:
	.zero		1
	.type		_ZN30_INTERNAL_c956a249_4_k_cu_main4cuda3std6ranges3__45__cpo5cdataE,@object
	.size		_ZN30_INTERNAL_c956a249_4_k_cu_main4cuda3std6ranges3__45__cpo5cdataE,(_ZN30_INTERNAL_c956a249_4_k_cu_main6thrust24THRUST_300001_SM_1000_NS12placeholders2_1E - _ZN30_INTERNAL_c956a249_4_k_cu_main4cuda3std6ranges3__45__cpo5cdataE)
_ZN30_INTERNAL_c956a249_4_k_cu_main4cuda3std6ranges3__45__cpo5cdataE:
	.zero		1
	.type		_ZN30_INTERNAL_c956a249_4_k_cu_main6thrust24THRUST_300001_SM_1000_NS12placeholders2_1E,@object
	.size		_ZN30_INTERNAL_c956a249_4_k_cu_main6thrust24THRUST_300001_SM_1000_NS12placeholders2_1E,(_ZN30_INTERNAL_c956a249_4_k_cu_main4cuda3std3__45__cpo5beginE - _ZN30_INTERNAL_c956a249_4_k_cu_main6thrust24THRUST_300001_SM_1000_NS12placeholders2_1E)
_ZN30_INTERNAL_c956a249_4_k_cu_main6thrust24THRUST_300001_SM_1000_NS12placeholders2_1E:
	.zero		1
	.type		_ZN30_INTERNAL_c956a249_4_k_cu_main4cuda3std3__45__cpo5beginE,@object
	.size		_ZN30_INTERNAL_c956a249_4_k_cu_main4cuda3std3__45__cpo5beginE,(_ZN30_INTERNAL_c956a249_4_k_cu_main4cuda3std6ranges3__45__cpo5beginE - _ZN30_INTERNAL_c956a249_4_k_cu_main4cuda3std3__45__cpo5beginE)
_ZN30_INTERNAL_c956a249_4_k_cu_main4cuda3std3__45__cpo5beginE:
	.zero		1
	.type		_ZN30_INTERNAL_c956a249_4_k_cu_main4cuda3std6ranges3__45__cpo5beginE,@object
	.size		_ZN30_INTERNAL_c956a249_4_k_cu_main4cuda3std6ranges3__45__cpo5beginE,(_ZN30_INTERNAL_c956a249_4_k_cu_main6thrust24THRUST_300001_SM_1000_NS12placeholders2_5E - _ZN30_INTERNAL_c956a249_4_k_cu_main4cuda3std6ranges3__45__cpo5beginE)
_ZN30_INTERNAL_c956a249_4_k_cu_main4cuda3std6ranges3__45__cpo5beginE:
	.zero		1
	.type		_ZN30_INTERNAL_c956a249_4_k_cu_main6thrust24THRUST_300001_SM_1000_NS12placeholders2_5E,@object
	.size		_ZN30_INTERNAL_c956a249_4_k_cu_main6thrust24THRUST_300001_SM_1000_NS12placeholders2_5E,(_ZN30_INTERNAL_c956a249_4_k_cu_main4cuda3std3__45__cpo6rbeginE - _ZN30_INTERNAL_c956a249_4_k_cu_main6thrust24THRUST_300001_SM_1000_NS12placeholders2_5E)
_ZN30_INTERNAL_c956a249_4_k_cu_main6thrust24THRUST_300001_SM_1000_NS12placeholders2_5E:
	.zero		1
	.type		_ZN30_INTERNAL_c956a249_4_k_cu_main4cuda3std3__45__cpo6rbeginE,@object
	.size		_ZN30_INTERNAL_c956a249_4_k_cu_main4cuda3std3__45__cpo6rbeginE,(_ZN30_INTERNAL_c956a249_4_k_cu_main4cuda3std6ranges3__45__cpo9iter_swapE - _ZN30_INTERNAL_c956a249_4_k_cu_main4cuda3std3__45__cpo6rbeginE)
_ZN30_INTERNAL_c956a249_4_k_cu_main4cuda3std3__45__cpo6rbeginE:
	.zero		1
	.type		_ZN30_INTERNAL_c956a249_4_k_cu_main4cuda3std6ranges3__45__cpo9iter_swapE,@object
	.size		_ZN30_INTERNAL_c956a249_4_k_cu_main4cuda3std6ranges3__45__cpo9iter_swapE,(_ZN30_INTERNAL_c956a249_4_k_cu_main4cuda3std3__48unexpectE - _ZN30_INTERNAL_c956a249_4_k_cu_main4cuda3std6ranges3__45__cpo9iter_swapE)
_ZN30_INTERNAL_c956a249_4_k_cu_main4cuda3std6ranges3__45__cpo9iter_swapE:
	.zero		1
	.type		_ZN30_INTERNAL_c956a249_4_k_cu_main4cuda3std3__48unexpectE,@object
	.size		_ZN30_INTERNAL_c956a249_4_k_cu_main4cuda3std3__48unexpectE,(_ZN30_INTERNAL_c956a249_4_k_cu_main6thrust24THRUST_300001_SM_1000_NS8cuda_cub3parE - _ZN30_INTERNAL_c956a249_4_k_cu_main4cuda3std3__48unexpectE)
_ZN30_INTERNAL_c956a249_4_k_cu_main4cuda3std3__48unexpectE:
	.zero		1
	.type		_ZN30_INTERNAL_c956a249_4_k_cu_main6thrust24THRUST_300001_SM_1000_NS8cuda_cub3parE,@object
	.size		_ZN30_INTERNAL_c956a249_4_k_cu_main6thrust24THRUST_300001_SM_1000_NS8cuda_cub3parE,(.L_29 - _ZN30_INTERNAL_c956a249_4_k_cu_main6thrust24THRUST_300001_SM_1000_NS8cuda_cub3parE)
_ZN30_INTERNAL_c956a249_4_k_cu_main6thrust24THRUST_300001_SM_1000_NS8cuda_cub3parE:
	.zero		1
.L_29:


//--------------------- .nv.constant0._ZN3cub18CUB_300001_SM_10006detail11EmptyKernelIvEEvv --------------------------
	.section	.nv.constant0._ZN3cub18CUB_300001_SM_10006detail11EmptyKernelIvEEvv,"a",@progbits
	.sectionflags	@""
	.align	4
.nv.constant0._ZN3cub18CUB_300001_SM_10006detail11EmptyKernelIvEEvv:
	.zero		896


//--------------------- .nv.constant0._Z15read_when_errorImimEvP6BucketIT_T0_T1_Eii --------------------------
	.section	.nv.constant0._Z15read_when_errorImimEvP6BucketIT_T0_T1_Eii,"a",@progbits
	.sectionflags	@""
	.align	4
.nv.constant0._Z15read_when_errorImimEvP6BucketIT_T0_T1_Eii:
	.zero		912


//--------------------- .nv.constant0._Z10write_readImimEvP6BucketIT_T0_T1_EiS2_ --------------------------
	.section	.nv.constant0._Z10write_readImimEvP6BucketIT_T0_T1_EiS2_,"a",@progbits
	.sectionflags	@""
	.align	4
.nv.constant0._Z10write_readImimEvP6BucketIT_T0_T1_EiS2_:
	.zero		912


//--------------------- SYMBOLS --------------------------

	.type		.nv.reservedSmem.offset0,@object
	.size		.nv.reservedSmem.offset0,0x4
	.type		vprintf,@function
